//
// Generated by NVIDIA NVVM Compiler
//
// Compiler Build ID: CL-36424714
// Cuda compilation tools, release 13.0, V13.0.88
// Based on NVVM 20.0.0
//

.version 9.0
.target sm_100
.address_size 64

	// .globl	myKernel

.visible .entry myKernel(
	.param .u64 .ptr .align 1 myKernel_param_0,
	.param .u64 .ptr .align 1 myKernel_param_1,
	.param .u64 .ptr .align 1 myKernel_param_2,
	.param .u32 myKernel_param_3
)
{
	.reg .pred 	%p<10>;
	.reg .b32 	%r<158>;
	.reg .b64 	%rd<43>;

	ld.param.u64 	%rd11, [myKernel_param_0];
	ld.param.u64 	%rd12, [myKernel_param_1];
	ld.param.u64 	%rd10, [myKernel_param_2];
	ld.param.u32 	%r39, [myKernel_param_3];
	cvta.to.global.u64 	%rd1, %rd12;
	cvta.to.global.u64 	%rd2, %rd11;
	mov.u32 	%r40, %tid.x;
	mov.u32 	%r41, %ctaid.x;
	mov.u32 	%r42, %ntid.x;
	mad.lo.s32 	%r1, %r41, %r42, %r40;
	mov.u32 	%r43, %tid.y;
	mov.u32 	%r44, %ctaid.y;
	mov.u32 	%r45, %ntid.y;
	mad.lo.s32 	%r46, %r44, %r45, %r43;
	max.s32 	%r47, %r1, %r46;
	setp.ge.s32 	%p1, %r47, %r39;
	@%p1 bra 	$L__BB0_14;
	mul.lo.s32 	%r3, %r39, %r1;
	mul.lo.s32 	%r4, %r39, %r46;
	and.b32  	%r5, %r39, 15;
	setp.lt.u32 	%p2, %r39, 16;
	mov.b32 	%r149, 0;
	mov.u32 	%r157, %r149;
	@%p2 bra 	$L__BB0_4;
	and.b32  	%r149, %r39, 2147483632;
	neg.s32 	%r143, %r149;
	add.s64 	%rd3, %rd2, 32;
	mul.wide.u32 	%rd13, %r4, 4;
	add.s64 	%rd14, %rd13, %rd1;
	add.s64 	%rd41, %rd14, 32;
	mov.b32 	%r157, 0;
	mov.u32 	%r142, %r3;
$L__BB0_3:
	.pragma "nounroll";
	mul.wide.s32 	%rd15, %r142, 4;
	add.s64 	%rd16, %rd3, %rd15;
	ld.global.u32 	%r51, [%rd16+-32];
	ld.global.u32 	%r52, [%rd41+-32];
	mad.lo.s32 	%r53, %r52, %r51, %r157;
	ld.global.u32 	%r54, [%rd16+-28];
	ld.global.u32 	%r55, [%rd41+-28];
	mad.lo.s32 	%r56, %r55, %r54, %r53;
	ld.global.u32 	%r57, [%rd16+-24];
	ld.global.u32 	%r58, [%rd41+-24];
	mad.lo.s32 	%r59, %r58, %r57, %r56;
	ld.global.u32 	%r60, [%rd16+-20];
	ld.global.u32 	%r61, [%rd41+-20];
	mad.lo.s32 	%r62, %r61, %r60, %r59;
	ld.global.u32 	%r63, [%rd16+-16];
	ld.global.u32 	%r64, [%rd41+-16];
	mad.lo.s32 	%r65, %r64, %r63, %r62;
	ld.global.u32 	%r66, [%rd16+-12];
	ld.global.u32 	%r67, [%rd41+-12];
	mad.lo.s32 	%r68, %r67, %r66, %r65;
	ld.global.u32 	%r69, [%rd16+-8];
	ld.global.u32 	%r70, [%rd41+-8];
	mad.lo.s32 	%r71, %r70, %r69, %r68;
	ld.global.u32 	%r72, [%rd16+-4];
	ld.global.u32 	%r73, [%rd41+-4];
	mad.lo.s32 	%r74, %r73, %r72, %r71;
	ld.global.u32 	%r75, [%rd16];
	ld.global.u32 	%r76, [%rd41];
	mad.lo.s32 	%r77, %r76, %r75, %r74;
	ld.global.u32 	%r78, [%rd16+4];
	ld.global.u32 	%r79, [%rd41+4];
	mad.lo.s32 	%r80, %r79, %r78, %r77;
	ld.global.u32 	%r81, [%rd16+8];
	ld.global.u32 	%r82, [%rd41+8];
	mad.lo.s32 	%r83, %r82, %r81, %r80;
	ld.global.u32 	%r84, [%rd16+12];
	ld.global.u32 	%r85, [%rd41+12];
	mad.lo.s32 	%r86, %r85, %r84, %r83;
	ld.global.u32 	%r87, [%rd16+16];
	ld.global.u32 	%r88, [%rd41+16];
	mad.lo.s32 	%r89, %r88, %r87, %r86;
	ld.global.u32 	%r90, [%rd16+20];
	ld.global.u32 	%r91, [%rd41+20];
	mad.lo.s32 	%r92, %r91, %r90, %r89;
	ld.global.u32 	%r93, [%rd16+24];
	ld.global.u32 	%r94, [%rd41+24];
	mad.lo.s32 	%r95, %r94, %r93, %r92;
	ld.global.u32 	%r96, [%rd16+28];
	ld.global.u32 	%r97, [%rd41+28];
	mad.lo.s32 	%r157, %r97, %r96, %r95;
	add.s32 	%r143, %r143, 16;
	add.s32 	%r142, %r142, 16;
	add.s64 	%rd41, %rd41, 64;
	setp.ne.s32 	%p3, %r143, 0;
	@%p3 bra 	$L__BB0_3;
$L__BB0_4:
	setp.eq.s32 	%p4, %r5, 0;
	@%p4 bra 	$L__BB0_13;
	and.b32  	%r17, %r39, 7;
	setp.lt.u32 	%p5, %r5, 8;
	@%p5 bra 	$L__BB0_7;
	add.s32 	%r99, %r149, %r3;
	mul.wide.s32 	%rd17, %r99, 4;
	add.s64 	%rd18, %rd2, %rd17;
	ld.global.u32 	%r100, [%rd18];
	add.s32 	%r101, %r149, %r4;
	mul.wide.u32 	%rd19, %r101, 4;
	add.s64 	%rd20, %rd1, %rd19;
	ld.global.u32 	%r102, [%rd20];
	mad.lo.s32 	%r103, %r102, %r100, %r157;
	ld.global.u32 	%r104, [%rd18+4];
	cvt.u64.u32 	%rd21, %r4;
	cvt.u64.u32 	%rd22, %r149;
	add.s64 	%rd23, %rd22, %rd21;
	shl.b64 	%rd24, %rd23, 2;
	add.s64 	%rd25, %rd1, %rd24;
	ld.global.u32 	%r105, [%rd25+4];
	mad.lo.s32 	%r106, %r105, %r104, %r103;
	ld.global.u32 	%r107, [%rd18+8];
	ld.global.u32 	%r108, [%rd25+8];
	mad.lo.s32 	%r109, %r108, %r107, %r106;
	ld.global.u32 	%r110, [%rd18+12];
	ld.global.u32 	%r111, [%rd25+12];
	mad.lo.s32 	%r112, %r111, %r110, %r109;
	ld.global.u32 	%r113, [%rd18+16];
	ld.global.u32 	%r114, [%rd25+16];
	mad.lo.s32 	%r115, %r114, %r113, %r112;
	ld.global.u32 	%r116, [%rd18+20];
	ld.global.u32 	%r117, [%rd25+20];
	mad.lo.s32 	%r118, %r117, %r116, %r115;
	ld.global.u32 	%r119, [%rd18+24];
	ld.global.u32 	%r120, [%rd25+24];
	mad.lo.s32 	%r121, %r120, %r119, %r118;
	ld.global.u32 	%r122, [%rd18+28];
	ld.global.u32 	%r123, [%rd25+28];
	mad.lo.s32 	%r157, %r123, %r122, %r121;
	add.s32 	%r149, %r149, 8;
$L__BB0_7:
	setp.eq.s32 	%p6, %r17, 0;
	@%p6 bra 	$L__BB0_13;
	and.b32  	%r23, %r39, 3;
	setp.lt.u32 	%p7, %r17, 4;
	@%p7 bra 	$L__BB0_10;
	add.s32 	%r125, %r149, %r3;
	mul.wide.s32 	%rd26, %r125, 4;
	add.s64 	%rd27, %rd2, %rd26;
	ld.global.u32 	%r126, [%rd27];
	add.s32 	%r127, %r149, %r4;
	mul.wide.u32 	%rd28, %r127, 4;
	add.s64 	%rd29, %rd1, %rd28;
	ld.global.u32 	%r128, [%rd29];
	mad.lo.s32 	%r129, %r128, %r126, %r157;
	ld.global.u32 	%r130, [%rd27+4];
	cvt.u64.u32 	%rd30, %r4;
	cvt.u64.u32 	%rd31, %r149;
	add.s64 	%rd32, %rd31, %rd30;
	shl.b64 	%rd33, %rd32, 2;
	add.s64 	%rd34, %rd1, %rd33;
	ld.global.u32 	%r131, [%rd34+4];
	mad.lo.s32 	%r132, %r131, %r130, %r129;
	ld.global.u32 	%r133, [%rd27+8];
	ld.global.u32 	%r134, [%rd34+8];
	mad.lo.s32 	%r135, %r134, %r133, %r132;
	ld.global.u32 	%r136, [%rd27+12];
	ld.global.u32 	%r137, [%rd34+12];
	mad.lo.s32 	%r157, %r137, %r136, %r135;
	add.s32 	%r149, %r149, 4;
$L__BB0_10:
	setp.eq.s32 	%p8, %r23, 0;
	@%p8 bra 	$L__BB0_13;
	add.s32 	%r138, %r149, %r4;
	mul.wide.u32 	%rd35, %r138, 4;
	add.s64 	%rd42, %rd1, %rd35;
	add.s32 	%r155, %r149, %r3;
	neg.s32 	%r154, %r23;
$L__BB0_12:
	.pragma "nounroll";
	mul.wide.s32 	%rd36, %r155, 4;
	add.s64 	%rd37, %rd2, %rd36;
	ld.global.u32 	%r139, [%rd37];
	ld.global.u32 	%r140, [%rd42];
	mad.lo.s32 	%r157, %r140, %r139, %r157;
	add.s64 	%rd42, %rd42, 4;
	add.s32 	%r155, %r155, 1;
	add.s32 	%r154, %r154, 1;
	setp.ne.s32 	%p9, %r154, 0;
	@%p9 bra 	$L__BB0_12;
$L__BB0_13:
	add.s32 	%r141, %r3, %r46;
	cvta.to.global.u64 	%rd38, %rd10;
	mul.wide.s32 	%rd39, %r141, 4;
	add.s64 	%rd40, %rd38, %rd39;
	st.global.u32 	[%rd40], %r157;
$L__BB0_14:
	ret;

}


// ===== COMPILED SASS (sm_100) =====

	.target	sm_100

	.elftype	@"ET_EXEC"


//--------------------- .note.nv.tkinfo           --------------------------
	.section	.note.nv.tkinfo,"",@"SHT_NOTE"
	.sectionflags	@"SHF_NOTE_NV_TKINFO"
	.tkinfo
        /*0018*/ 	.word	0x00000002
        /*0030*/ 	.string	""
        /*0030*/ 	.string	"ptxas"
        /*0030*/ 	.string	"Cuda compilation tools, release 13.0, V13.0.88"
        /*0030*/ 	.string	"Build cuda_13.0.r13.0/compiler.36424714_0"
        /*0030*/ 	.string	"-arch sm_100 -m 64 "



//--------------------- .note.nv.cuinfo           --------------------------
	.section	.note.nv.cuinfo,"",@"SHT_NOTE"
	.sectionflags	@"SHF_NOTE_NV_CUINFO"
        /*0018*/ 	.short	0x0002
        /*001a*/ 	.short	0x0064
        /*001c*/ 	.short	0x0082
	.zero		2


//--------------------- .nv.info                  --------------------------
	.section	.nv.info,"",@"SHT_CUDA_INFO"
	.align	4


	//----- nvinfo : EIATTR_REGCOUNT
	.align		4
        /*0000*/ 	.byte	0x04, 0x2f
        /*0002*/ 	.short	(.L_1 - .L_0)
	.align		4
.L_0:
        /*0004*/ 	.word	index@(myKernel)
        /*0008*/ 	.word	0x0000001e


	//----- nvinfo : EIATTR_FRAME_SIZE
	.align		4
.L_1:
        /*000c*/ 	.byte	0x04, 0x11
        /*000e*/ 	.short	(.L_3 - .L_2)
	.align		4
.L_2:
        /*0010*/ 	.word	index@(myKernel)
        /*0014*/ 	.word	0x00000000


	//----- nvinfo : EIATTR_MIN_STACK_SIZE
	.align		4
.L_3:
        /*0018*/ 	.byte	0x04, 0x12
        /*001a*/ 	.short	(.L_5 - .L_4)
	.align		4
.L_4:
        /*001c*/ 	.word	index@(myKernel)
        /*0020*/ 	.word	0x00000000
.L_5:


//--------------------- .nv.compat                --------------------------
	.section	.nv.compat,"",@"SHT_CUDA_COMPAT_INFO"
	.align	4
        /*0000*/ 	.byte	0x02, 0x09, 0x00, 0x00, 0x02, 0x02, 0x01, 0x00, 0x02, 0x05, 0x05, 0x00, 0x03, 0x07, 0x01, 0x01
        /*0010*/ 	.byte	0x02, 0x03, 0x00, 0x00, 0x02, 0x06, 0x01, 0x00, 0x04, 0x0b, 0x08, 0x00, 0x09, 0x00, 0x00, 0x00
        /*0020*/ 	.byte	0x00, 0x00, 0x00, 0x00


//--------------------- .nv.info.myKernel         --------------------------
	.section	.nv.info.myKernel,"",@"SHT_CUDA_INFO"
	.sectionflags	@""
	.align	4


	//----- nvinfo : EIATTR_CUDA_API_VERSION
	.align		4
        /*0000*/ 	.byte	0x04, 0x37
        /*0002*/ 	.short	(.L_7 - .L_6)
.L_6:
        /*0004*/ 	.word	0x00000082


	//----- nvinfo : EIATTR_KPARAM_INFO
	.align		4
.L_7:
        /*0008*/ 	.byte	0x04, 0x17
        /*000a*/ 	.short	(.L_9 - .L_8)
.L_8:
        /*000c*/ 	.word	0x00000000
        /*0010*/ 	.short	0x0003
        /*0012*/ 	.short	0x0018
        /*0014*/ 	.byte	0x00, 0xf0, 0x11, 0x00


	//----- nvinfo : EIATTR_KPARAM_INFO
	.align		4
.L_9:
        /*0018*/ 	.byte	0x04, 0x17
        /*001a*/ 	.short	(.L_11 - .L_10)
.L_10:
        /*001c*/ 	.word	0x00000000
        /*0020*/ 	.short	0x0002
        /*0022*/ 	.short	0x0010
        /*0024*/ 	.byte	0x00, 0xf5, 0x21, 0x00


	//----- nvinfo : EIATTR_KPARAM_INFO
	.align		4
.L_11:
        /*0028*/ 	.byte	0x04, 0x17
        /*002a*/ 	.short	(.L_13 - .L_12)
.L_12:
        /*002c*/ 	.word	0x00000000
        /*0030*/ 	.short	0x0001
        /*0032*/ 	.short	0x0008
        /*0034*/ 	.byte	0x00, 0xf5, 0x21, 0x00


	//----- nvinfo : EIATTR_KPARAM_INFO
	.align		4
.L_13:
        /*0038*/ 	.byte	0x04, 0x17
        /*003a*/ 	.short	(.L_15 - .L_14)
.L_14:
        /*003c*/ 	.word	0x00000000
        /*0040*/ 	.short	0x0000
        /*0042*/ 	.short	0x0000
        /*0044*/ 	.byte	0x00, 0xf5, 0x21, 0x00


	//----- nvinfo : EIATTR_SPARSE_MMA_MASK
	.align		4
.L_15:
        /*0048*/ 	.byte	0x03, 0x50
        /*004a*/ 	.short	0x0000


	//----- nvinfo : EIATTR_MAXREG_COUNT
	.align		4
        /*004c*/ 	.byte	0x03, 0x1b
        /*004e*/ 	.short	0x00ff


	//----- nvinfo : EIATTR_MERCURY_ISA_VERSION
	.align		4
        /*0050*/ 	.byte	0x03, 0x5f
        /*0052*/ 	.short	0x0101


	//----- nvinfo : EIATTR_VRC_CTA_INIT_COUNT
	.align		4
        /*0054*/ 	.byte	0x02, 0x4a
	.zero		1
	.zero		1


	//----- nvinfo : EIATTR_EXIT_INSTR_OFFSETS
	.align		4
        /*0058*/ 	.byte	0x04, 0x1c
        /*005a*/ 	.short	(.L_17 - .L_16)


	//   ....[0]....
.L_16:
        /*005c*/ 	.word	0x000000c0


	//   ....[1]....
        /*0060*/ 	.word	0x00000b70


	//----- nvinfo : EIATTR_CBANK_PARAM_SIZE
	.align		4
.L_17:
        /*0064*/ 	.byte	0x03, 0x19
        /*0066*/ 	.short	0x001c


	//----- nvinfo : EIATTR_PARAM_CBANK
	.align		4
        /*0068*/ 	.byte	0x04, 0x0a
        /*006a*/ 	.short	(.L_19 - .L_18)
	.align		4
.L_18:
        /*006c*/ 	.word	index@(.nv.constant0.myKernel)
        /*0070*/ 	.short	0x0380
        /*0072*/ 	.short	0x001c


	//----- nvinfo : EIATTR_SW_WAR
	.align		4
.L_19:
        /*0074*/ 	.byte	0x04, 0x36
        /*0076*/ 	.short	(.L_21 - .L_20)
.L_20:
        /*0078*/ 	.word	0x00000008
.L_21:


//--------------------- .nv.callgraph             --------------------------
	.section	.nv.callgraph,"",@"SHT_CUDA_CALLGRAPH"
	.align	4
	.sectionentsize	8
	.align		4
        /*0000*/ 	.word	0x00000000
	.align		4
        /*0004*/ 	.word	0xffffffff
	.align		4
        /*0008*/ 	.word	0x00000000
	.align		4
        /*000c*/ 	.word	0xfffffffe
	.align		4
        /*0010*/ 	.word	0x00000000
	.align		4
        /*0014*/ 	.word	0xfffffffd
	.align		4
        /*0018*/ 	.word	0x00000000
	.align		4
        /*001c*/ 	.word	0xfffffffc


//--------------------- .text.myKernel            --------------------------
	.section	.text.myKernel,"ax",@progbits
	.align	128
        .global         myKernel
        .type           myKernel,@function
        .size           myKernel,(.L_x_7 - myKernel)
        .other          myKernel,@"STO_CUDA_ENTRY STV_DEFAULT"
myKernel:
.text.myKernel:
[----:B------:R-:W-:Y:S01]  /*0000*/  LDC R1, c[0x0][0x37c] ;  /* 0x0000df00ff017b82 */ /* 0x000fe20000000800 */
[----:B------:R-:W0:Y:S07]  /*0010*/  S2R R7, SR_TID.X ;  /* 0x0000000000077919 */ /* 0x000e2e0000002100 */
[----:B------:R-:W0:Y:S01]  /*0020*/  S2UR UR4, SR_CTAID.X ;  /* 0x00000000000479c3 */ /* 0x000e220000002500 */
[----:B------:R-:W1:Y:S01]  /*0030*/  LDCU UR12, c[0x0][0x398] ;  /* 0x00007300ff0c77ac */ /* 0x000e620008000800 */
[----:B------:R-:W2:Y:S06]  /*0040*/  S2R R2, SR_TID.Y ;  /* 0x0000000000027919 */ /* 0x000eac0000002200 */
[----:B------:R-:W0:Y:S08]  /*0050*/  LDC R0, c[0x0][0x360] ;  /* 0x0000d800ff007b82 */ /* 0x000e300000000800 */
[----:B------:R-:W2:Y:S08]  /*0060*/  S2UR UR5, SR_CTAID.Y ;  /* 0x00000000000579c3 */ /* 0x000eb00000002600 */
[----:B------:R-:W2:Y:S01]  /*0070*/  LDC R3, c[0x0][0x364] ;  /* 0x0000d900ff037b82 */ /* 0x000ea20000000800 */
[----:B0-----:R-:W-:-:S02]  /*0080*/  IMAD R7, R0, UR4, R7 ;  /* 0x0000000400077c24 */ /* 0x001fc4000f8e0207 */
[----:B--2---:R-:W-:-:S05]  /*0090*/  IMAD R0, R3, UR5, R2 ;  /* 0x0000000503007c24 */ /* 0x004fca000f8e0202 */
[----:B------:R-:W-:-:S04]  /*00a0*/  VIMNMX R2, PT, PT, R7, R0, !PT ;  /* 0x0000000007027248 */ /* 0x000fc80007fe0100 */
[----:B-1----:R-:W-:-:S13]  /*00b0*/  ISETP.GE.AND P0, PT, R2, UR12, PT ;  /* 0x0000000c02007c0c */ /* 0x002fda000bf06270 */
[----:B------:R-:W-:Y:S05]  /*00c0*/  @P0 EXIT ;  /* 0x000000000000094d */ /* 0x000fea0003800000 */
[----:B------:R-:W-:Y:S01]  /*00d0*/  UISETP.GE.U32.AND UP0, UPT, UR12, 0x10, UPT ;  /* 0x000000100c00788c */ /* 0x000fe2000bf06070 */
[----:B------:R-:W-:Y:S02]  /*00e0*/  HFMA2 R15, -RZ, RZ, 0, 0 ;  /* 0x00000000ff0f7431 */ /* 0x000fe400000001ff */
[----:B------:R-:W-:Y:S01]  /*00f0*/  IMAD R7, R7, UR12, RZ ;  /* 0x0000000c07077c24 */ /* 0x000fe2000f8e02ff */
[----:B------:R-:W-:Y:S02]  /*0100*/  ULOP3.LUT UR8, UR12, 0xf, URZ, 0xc0, !UPT ;  /* 0x0000000f0c087892 */ /* 0x000fe4000f8ec0ff */
[----:B------:R-:W-:Y:S01]  /*0110*/  IMAD R6, R0, UR12, RZ ;  /* 0x0000000c00067c24 */ /* 0x000fe2000f8e02ff */
[----:B------:R-:W-:Y:S01]  /*0120*/  UMOV UR4, URZ ;  /* 0x000000ff00047c82 */ /* 0x000fe20008000000 */
[----:B------:R-:W0:Y:S01]  /*0130*/  LDCU.64 UR10, c[0x0][0x358] ;  /* 0x00006b00ff0a77ac */ /* 0x000e220008000a00 */
[----:B------:R-:W-:Y:S07]  /*0140*/  BRA.U !UP0, `(.L_x_0) ;  /* 0x0000000508107547 */ /* 0x000fee000b800000 */
[----:B------:R-:W1:Y:S01]  /*0150*/  LDC.64 R2, c[0x0][0x388] ;  /* 0x0000e200ff027b82 */ /* 0x000e620000000a00 */
[----:B------:R-:W2:Y:S01]  /*0160*/  LDCU.64 UR6, c[0x0][0x380] ;  /* 0x00007000ff0677ac */ /* 0x000ea20008000a00 */
[----:B------:R-:W-:Y:S02]  /*0170*/  MOV R15, RZ ;  /* 0x000000ff000f7202 */ /* 0x000fe40000000f00 */
[----:B------:R-:W-:Y:S01]  /*0180*/  MOV R8, R7 ;  /* 0x0000000700087202 */ /* 0x000fe20000000f00 */
[----:B------:R-:W-:-:S04]  /*0190*/  ULOP3.LUT UR4, UR12, 0x7ffffff0, URZ, 0xc0, !UPT ;  /* 0x7ffffff00c047892 */ /* 0x000fc8000f8ec0ff */
[----:B------:R-:W-:Y:S02]  /*01a0*/  UIADD3 UR9, UPT, UPT, -UR4, URZ, URZ ;  /* 0x000000ff04097290 */ /* 0x000fe4000fffe1ff */
[----:B--2---:R-:W-:-:S04]  /*01b0*/  UIADD3 UR5, UP0, UPT, UR6, 0x20, URZ ;  /* 0x0000002006057890 */ /* 0x004fc8000ff1e0ff */
[----:B------:R-:W-:Y:S01]  /*01c0*/  UIADD3.X UR6, UPT, UPT, URZ, UR7, URZ, UP0, !UPT ;  /* 0x00000007ff067290 */ /* 0x000fe200087fe4ff */
[----:B-1----:R-:W-:-:S03]  /*01d0*/  IMAD.WIDE.U32 R2, R6, 0x4, R2 ;  /* 0x0000000406027825 */ /* 0x002fc600078e0002 */
[----:B------:R-:W-:-:S04]  /*01e0*/  IADD3 R2, P0, PT, R2, 0x20, RZ ;  /* 0x0000002002027810 */ /* 0x000fc80007f1e0ff */
[----:B------:R-:W-:-:S09]  /*01f0*/  IADD3.X R3, PT, PT, RZ, R3, RZ, P0, !PT ;  /* 0x00000003ff037210 */ /* 0x000fd200007fe4ff */
.L_x_1:
[----:B------:R-:W-:Y:S01]  /*0200*/  MOV R4, UR5 ;  /* 0x0000000500047c02 */ /* 0x000fe20008000f00 */
[----:B0-----:R-:W2:Y:S01]  /*0210*/  LDG.E R17, desc[UR10][R2.64+-0x20] ;  /* 0xffffe00a02117981 */ /* 0x001ea2000c1e1900 */
[----:B------:R-:W-:-:S03]  /*0220*/  MOV R5, UR6 ;  /* 0x0000000600057c02 */ /* 0x000fc60008000f00 */
[----:B------:R-:W3:Y:S01]  /*0230*/  LDG.E R25, desc[UR10][R2.64+-0x1c] ;  /* 0xffffe40a02197981 */ /* 0x000ee2000c1e1900 */
[----:B------:R-:W-:-:S03]  /*0240*/  IMAD.WIDE R4, R8, 0x4, R4 ;  /* 0x0000000408047825 */ /* 0x000fc600078e0204 */
[----:B------:R-:W4:Y:S04]  /*0250*/  LDG.E R19, desc[UR10][R2.64+-0x18] ;  /* 0xffffe80a02137981 */ /* 0x000f28000c1e1900 */
[----:B------:R-:W2:Y:S04]  /*0260*/  LDG.E R16, desc[UR10][R4.64+-0x20] ;  /* 0xffffe00a04107981 */ /* 0x000ea8000c1e1900 */
[----:B------:R-:W3:Y:S04]  /*0270*/  LDG.E R18, desc[UR10][R4.64+-0x1c] ;  /* 0xffffe40a04127981 */ /* 0x000ee8000c1e1900 */
[----:B------:R-:W4:Y:S04]  /*0280*/  LDG.E R20, desc[UR10][R4.64+-0x18] ;  /* 0xffffe80a04147981 */ /* 0x000f28000c1e1900 */
[----:B------:R-:W5:Y:S04]  /*0290*/  LDG.E R22, desc[UR10][R2.64+-0x14] ;  /* 0xffffec0a02167981 */ /* 0x000f68000c1e1900 */
        /* <DEDUP_REMOVED lines=9> */
[----:B------:R-:W5:Y:S01]  /*0330*/  LDG.E R26, desc[UR10][R2.64+0x1c] ;  /* 0x00001c0a021a7981 */ /* 0x000f62000c1e1900 */
[----:B--2---:R-:W-:-:S03]  /*0340*/  IMAD R17, R16, R17, R15 ;  /* 0x0000001110117224 */ /* 0x004fc600078e020f */
[----:B------:R-:W2:Y:S04]  /*0350*/  LDG.E R15, desc[UR10][R2.64] ;  /* 0x0000000a020f7981 */ /* 0x000ea8000c1e1900 */
[----:B------:R-:W2:Y:S01]  /*0360*/  LDG.E R16, desc[UR10][R4.64] ;  /* 0x0000000a04107981 */ /* 0x000ea2000c1e1900 */
[----:B---3--:R-:W-:-:S03]  /*0370*/  IMAD R25, R18, R25, R17 ;  /* 0x0000001912197224 */ /* 0x008fc600078e0211 */
[----:B------:R-:W3:Y:S01]  /*0380*/  LDG.E R17, desc[UR10][R2.64+0x4] ;  /* 0x0000040a02117981 */ /* 0x000ee2000c1e1900 */
[----:B----4-:R-:W-:-:S03]  /*0390*/  IMAD R25, R20, R19, R25 ;  /* 0x0000001314197224 */ /* 0x010fc600078e0219 */
[----:B------:R-:W3:Y:S04]  /*03a0*/  LDG.E R18, desc[UR10][R4.64+0x4] ;  /* 0x0000040a04127981 */ /* 0x000ee8000c1e1900 */
[----:B------:R-:W4:Y:S01]  /*03b0*/  LDG.E R20, desc[UR10][R2.64+0x8] ;  /* 0x0000080a02147981 */ /* 0x000f22000c1e1900 */
[----:B-----5:R-:W-:-:S03]  /*03c0*/  IMAD R25, R21, R22, R25 ;  /* 0x0000001615197224 */ /* 0x020fc600078e0219 */
[----:B------:R-:W4:Y:S04]  /*03d0*/  LDG.E R19, desc[UR10][R4.64+0x8] ;  /* 0x0000080a04137981 */ /* 0x000f28000c1e1900 */
[----:B------:R-:W5:Y:S01]  /*03e0*/  LDG.E R22, desc[UR10][R2.64+0xc] ;  /* 0x00000c0a02167981 */ /* 0x000f62000c1e1900 */
[----:B------:R-:W-:-:S03]  /*03f0*/  IMAD R25, R24, R23, R25 ;  /* 0x0000001718197224 */ /* 0x000fc600078e0219 */
[----:B------:R-:W5:Y:S04]  /*0400*/  LDG.E R21, desc[UR10][R4.64+0xc] ;  /* 0x00000c0a04157981 */ /* 0x000f68000c1e1900 */
[----:B------:R-:W5:Y:S01]  /*0410*/  LDG.E R24, desc[UR10][R2.64+0x10] ;  /* 0x0000100a02187981 */ /* 0x000f62000c1e1900 */
[----:B------:R-:W-:-:S03]  /*0420*/  IMAD R25, R10, R9, R25 ;  /* 0x000000090a197224 */ /* 0x000fc600078e0219 */
[----:B------:R-:W5:Y:S04]  /*0430*/  LDG.E R23, desc[UR10][R4.64+0x10] ;  /* 0x0000100a04177981 */ /* 0x000f68000c1e1900 */
[----:B------:R-:W5:Y:S01]  /*0440*/  LDG.E R10, desc[UR10][R2.64+0x14] ;  /* 0x0000140a020a7981 */ /* 0x000f62000c1e1900 */
[----:B------:R-:W-:-:S03]  /*0450*/  IMAD R27, R12, R11, R25 ;  /* 0x0000000b0c1b7224 */ /* 0x000fc600078e0219 */
[----:B------:R-:W5:Y:S04]  /*0460*/  LDG.E R9, desc[UR10][R4.64+0x14] ;  /* 0x0000140a04097981 */ /* 0x000f68000c1e1900 */
[----:B------:R0:W5:Y:S04]  /*0470*/  LDG.E R11, desc[UR10][R2.64+0x18] ;  /* 0x0000180a020b7981 */ /* 0x000168000c1e1900 */
[----:B------:R-:W5:Y:S04]  /*0480*/  LDG.E R12, desc[UR10][R4.64+0x18] ;  /* 0x0000180a040c7981 */ /* 0x000f68000c1e1900 */
[----:B------:R-:W5:Y:S01]  /*0490*/  LDG.E R25, desc[UR10][R4.64+0x1c] ;  /* 0x00001c0a04197981 */ /* 0x000f62000c1e1900 */
[----:B------:R-:W-:Y:S01]  /*04a0*/  IMAD R13, R14, R13, R27 ;  /* 0x0000000d0e0d7224 */ /* 0x000fe200078e021b */
[----:B------:R-:W-:-:S04]  /*04b0*/  UIADD3 UR9, UPT, UPT, UR9, 0x10, URZ ;  /* 0x0000001009097890 */ /* 0x000fc8000fffe0ff */
[----:B------:R-:W-:Y:S01]  /*04c0*/  UISETP.NE.AND UP0, UPT, UR9, URZ, UPT ;  /* 0x000000ff0900728c */ /* 0x000fe2000bf05270 */
[----:B0-----:R-:W-:Y:S02]  /*04d0*/  IADD3 R2, P0, PT, R2, 0x40, RZ ;  /* 0x0000004002027810 */ /* 0x001fe40007f1e0ff */
[----:B------:R-:W-:Y:S02]  /*04e0*/  IADD3 R8, PT, PT, R8, 0x10, RZ ;  /* 0x0000001008087810 */ /* 0x000fe40007ffe0ff */
[----:B------:R-:W-:Y:S01]  /*04f0*/  IADD3.X R3, PT, PT, RZ, R3, RZ, P0, !PT ;  /* 0x00000003ff037210 */ /* 0x000fe200007fe4ff */
[----:B--2---:R-:W-:-:S04]  /*0500*/  IMAD R13, R16, R15, R13 ;  /* 0x0000000f100d7224 */ /* 0x004fc800078e020d */
[----:B---3--:R-:W-:-:S04]  /*0510*/  IMAD R13, R18, R17, R13 ;  /* 0x00000011120d7224 */ /* 0x008fc800078e020d */
[----:B----4-:R-:W-:-:S04]  /*0520*/  IMAD R13, R19, R20, R13 ;  /* 0x00000014130d7224 */ /* 0x010fc800078e020d */
[----:B-----5:R-:W-:-:S04]  /*0530*/  IMAD R13, R21, R22, R13 ;  /* 0x00000016150d7224 */ /* 0x020fc800078e020d */
[----:B------:R-:W-:-:S04]  /*0540*/  IMAD R13, R23, R24, R13 ;  /* 0x00000018170d7224 */ /* 0x000fc800078e020d */
[----:B------:R-:W-:-:S04]  /*0550*/  IMAD R9, R9, R10, R13 ;  /* 0x0000000a09097224 */ /* 0x000fc800078e020d */
[----:B------:R-:W-:-:S04]  /*0560*/  IMAD R9, R12, R11, R9 ;  /* 0x0000000b0c097224 */ /* 0x000fc800078e0209 */
[----:B------:R-:W-:Y:S01]  /*0570*/  IMAD R15, R25, R26, R9 ;  /* 0x0000001a190f7224 */ /* 0x000fe200078e0209 */
[----:B------:R-:W-:Y:S06]  /*0580*/  BRA.U UP0, `(.L_x_1) ;  /* 0xfffffffd001c7547 */ /* 0x000fec000b83ffff */
.L_x_0:
[----:B------:R-:W-:-:S09]  /*0590*/  UISETP.NE.AND UP0, UPT, UR8, URZ, UPT ;  /* 0x000000ff0800728c */ /* 0x000fd2000bf05270 */
[----:B------:R-:W-:Y:S05]  /*05a0*/  BRA.U !UP0, `(.L_x_2) ;  /* 0x0000000508607547 */ /* 0x000fea000b800000 */
[----:B------:R-:W-:Y:S02]  /*05b0*/  UISETP.GE.U32.AND UP0, UPT, UR8, 0x8, UPT ;  /* 0x000000080800788c */ /* 0x000fe4000bf06070 */
[----:B------:R-:W-:-:S04]  /*05c0*/  ULOP3.LUT UR6, UR12, 0x7, URZ, 0xc0, !UPT ;  /* 0x000000070c067892 */ /* 0x000fc8000f8ec0ff */
[----:B------:R-:W-:-:S03]  /*05d0*/  UISETP.NE.AND UP1, UPT, UR6, URZ, UPT ;  /* 0x000000ff0600728c */ /* 0x000fc6000bf25270 */
[----:B------:R-:W-:Y:S08]  /*05e0*/  BRA.U !UP0, `(.L_x_3) ;  /* 0x0000000108907547 */ /* 0x000ff0000b800000 */
[----:B------:R-:W1:Y:S01]  /*05f0*/  LDC.64 R8, c[0x0][0x388] ;  /* 0x0000e200ff087b82 */ /* 0x000e620000000a00 */
[----:B------:R-:W2:Y:S01]  /*0600*/  LDCU.64 UR8, c[0x0][0x388] ;  /* 0x00007100ff0877ac */ /* 0x000ea20008000a00 */
[C---:B------:R-:W-:Y:S02]  /*0610*/  IADD3 R11, PT, PT, R6.reuse, UR4, RZ ;  /* 0x00000004060b7c10 */ /* 0x040fe4000fffe0ff */
[----:B------:R-:W-:Y:S02]  /*0620*/  IADD3 R10, P0, PT, R6, UR4, RZ ;  /* 0x00000004060a7c10 */ /* 0x000fe4000ff1e0ff */
[----:B------:R-:W-:Y:S02]  /*0630*/  IADD3 R3, PT, PT, R7, UR4, RZ ;  /* 0x0000000407037c10 */ /* 0x000fe4000fffe0ff */
[----:B------:R-:W3:Y:S01]  /*0640*/  LDC.64 R4, c[0x0][0x380] ;  /* 0x0000e000ff047b82 */ /* 0x000ee20000000a00 */
[----:B-1----:R-:W-:Y:S01]  /*0650*/  IMAD.WIDE.U32 R8, R11, 0x4, R8 ;  /* 0x000000040b087825 */ /* 0x002fe200078e0008 */
[----:B------:R-:W-:-:S02]  /*0660*/  IADD3.X R11, PT, PT, RZ, RZ, RZ, P0, !PT ;  /* 0x000000ffff0b7210 */ /* 0x000fc400007fe4ff */
[----:B--2---:R-:W-:Y:S01]  /*0670*/  LEA R2, P0, R10, UR8, 0x2 ;  /* 0x000000080a027c11 */ /* 0x004fe2000f8010ff */
[----:B---3--:R-:W-:-:S03]  /*0680*/  IMAD.WIDE R4, R3, 0x4, R4 ;  /* 0x0000000403047825 */ /* 0x008fc600078e0204 */
[----:B------:R-:W-:Y:S02]  /*0690*/  LEA.HI.X R3, R10, UR9, R11, 0x2, P0 ;  /* 0x000000090a037c11 */ /* 0x000fe400080f140b */
[----:B0-----:R-:W2:Y:S04]  /*06a0*/  LDG.E R11, desc[UR10][R8.64] ;  /* 0x0000000a080b7981 */ /* 0x001ea8000c1e1900 */
[----:B------:R-:W2:Y:S04]  /*06b0*/  LDG.E R10, desc[UR10][R4.64] ;  /* 0x0000000a040a7981 */ /* 0x000ea8000c1e1900 */
[----:B------:R-:W3:Y:S04]  /*06c0*/  LDG.E R13, desc[UR10][R4.64+0x4] ;  /* 0x0000040a040d7981 */ /* 0x000ee8000c1e1900 */
[----:B------:R-:W3:Y:S04]  /*06d0*/  LDG.E R12, desc[UR10][R2.64+0x4] ;  /* 0x0000040a020c7981 */ /* 0x000ee8000c1e1900 */
[----:B------:R-:W4:Y:S04]  /*06e0*/  LDG.E R17, desc[UR10][R4.64+0x8] ;  /* 0x0000080a04117981 */ /* 0x000f28000c1e1900 */
        /* <DEDUP_REMOVED lines=11> */
[----:B------:R-:W-:Y:S01]  /*07a0*/  UIADD3 UR4, UPT, UPT, UR4, 0x8, URZ ;  /* 0x0000000804047890 */ /* 0x000fe2000fffe0ff */
[----:B--2---:R-:W-:-:S04]  /*07b0*/  IMAD R10, R10, R11, R15 ;  /* 0x0000000b0a0a7224 */ /* 0x004fc800078e020f */
[----:B---3--:R-:W-:-:S04]  /*07c0*/  IMAD R10, R13, R12, R10 ;  /* 0x0000000c0d0a7224 */ /* 0x008fc800078e020a */
[----:B----4-:R-:W-:-:S04]  /*07d0*/  IMAD R10, R17, R14, R10 ;  /* 0x0000000e110a7224 */ /* 0x010fc800078e020a */
[----:B-----5:R-:W-:-:S04]  /*07e0*/  IMAD R10, R19, R16, R10 ;  /* 0x00000010130a7224 */ /* 0x020fc800078e020a */
[----:B------:R-:W-:-:S04]  /*07f0*/  IMAD R10, R21, R18, R10 ;  /* 0x00000012150a7224 */ /* 0x000fc800078e020a */
[----:B------:R-:W-:-:S04]  /*0800*/  IMAD R10, R23, R20, R10 ;  /* 0x00000014170a7224 */ /* 0x000fc800078e020a */
[----:B------:R-:W-:-:S04]  /*0810*/  IMAD R8, R8, R9, R10 ;  /* 0x0000000908087224 */ /* 0x000fc800078e020a */
[----:B------:R-:W-:-:S07]  /*0820*/  IMAD R15, R25, R22, R8 ;  /* 0x00000016190f7224 */ /* 0x000fce00078e0208 */
.L_x_3:
        /* <DEDUP_REMOVED lines=13> */
[----:B--2---:R-:W-:-:S03]  /*0900*/  LEA R2, P0, R10, UR6, 0x2 ;  /* 0x000000060a027c11 */ /* 0x004fc6000f8010ff */
[----:B0-----:R-:W2:Y:S01]  /*0910*/  LDG.E R8, desc[UR10][R8.64] ;  /* 0x0000000a08087981 */ /* 0x001ea2000c1e1900 */
[----:B------:R-:W-:Y:S01]  /*0920*/  LEA.HI.X R3, R10, UR7, R3, 0x2, P0 ;  /* 0x000000070a037c11 */ /* 0x000fe200080f1403 */
[----:B---3--:R-:W-:-:S04]  /*0930*/  IMAD.WIDE R4, R11, 0x4, R4 ;  /* 0x000000040b047825 */ /* 0x008fc800078e0204 */
[----:B------:R-:W3:Y:S04]  /*0940*/  LDG.E R12, desc[UR10][R2.64+0x4] ;  /* 0x0000040a020c7981 */ /* 0x000ee8000c1e1900 */
[----:B------:R-:W2:Y:S04]  /*0950*/  LDG.E R10, desc[UR10][R4.64] ;  /* 0x0000000a040a7981 */ /* 0x000ea8000c1e1900 */
[----:B------:R-:W3:Y:S04]  /*0960*/  LDG.E R11, desc[UR10][R4.64+0x4] ;  /* 0x0000040a040b7981 */ /* 0x000ee8000c1e1900 */
[----:B------:R-:W4:Y:S04]  /*0970*/  LDG.E R13, desc[UR10][R4.64+0x8] ;  /* 0x0000080a040d7981 */ /* 0x000f28000c1e1900 */
[----:B------:R-:W4:Y:S04]  /*0980*/  LDG.E R14, desc[UR10][R2.64+0x8] ;  /* 0x0000080a020e7981 */ /* 0x000f28000c1e1900 */
[----:B------:R-:W5:Y:S04]  /*0990*/  LDG.E R16, desc[UR10][R2.64+0xc] ;  /* 0x00000c0a02107981 */ /* 0x000f68000c1e1900 */
[----:B------:R-:W5:Y:S01]  /*09a0*/  LDG.E R17, desc[UR10][R4.64+0xc] ;  /* 0x00000c0a04117981 */ /* 0x000f62000c1e1900 */
[----:B------:R-:W-:Y:S01]  /*09b0*/  UIADD3 UR4, UPT, UPT, UR4, 0x4, URZ ;  /* 0x0000000404047890 */ /* 0x000fe2000fffe0ff */
[----:B--2---:R-:W-:-:S04]  /*09c0*/  IMAD R10, R10, R8, R15 ;  /* 0x000000080a0a7224 */ /* 0x004fc800078e020f */
[----:B---3--:R-:W-:-:S04]  /*09d0*/  IMAD R10, R11, R12, R10 ;  /* 0x0000000c0b0a7224 */ /* 0x008fc800078e020a */
[----:B----4-:R-:W-:-:S04]  /*09e0*/  IMAD R10, R13, R14, R10 ;  /* 0x0000000e0d0a7224 */ /* 0x010fc800078e020a */
[----:B-----5:R-:W-:-:S07]  /*09f0*/  IMAD R15, R17, R16, R10 ;  /* 0x00000010110f7224 */ /* 0x020fce00078e020a */
.L_x_4:
[----:B------:R-:W-:Y:S05]  /*0a00*/  BRA.U !UP1, `(.L_x_2) ;  /* 0x0000000109487547 */ /* 0x000fea000b800000 */
[----:B------:R-:W1:Y:S01]  /*0a10*/  LDC.64 R4, c[0x0][0x388] ;  /* 0x0000e200ff047b82 */ /* 0x000e620000000a00 */
[----:B------:R-:W-:Y:S01]  /*0a20*/  IADD3 R9, PT, PT, R6, UR4, RZ ;  /* 0x0000000406097c10 */ /* 0x000fe2000fffe0ff */
[----:B------:R-:W-:Y:S01]  /*0a30*/  UIADD3 UR5, UPT, UPT, -UR5, URZ, URZ ;  /* 0x000000ff05057290 */ /* 0x000fe2000fffe1ff */
[----:B------:R-:W-:-:S05]  /*0a40*/  IADD3 R11, PT, PT, R7, UR4, RZ ;  /* 0x00000004070b7c10 */ /* 0x000fca000fffe0ff */
[----:B------:R-:W2:Y:S01]  /*0a50*/  LDC.64 R2, c[0x0][0x380] ;  /* 0x0000e000ff027b82 */ /* 0x000ea20000000a00 */
[----:B-1----:R-:W-:-:S03]  /*0a60*/  IMAD.WIDE.U32 R4, R9, 0x4, R4 ;  /* 0x0000000409047825 */ /* 0x002fc600078e0004 */
[----:B------:R-:W-:Y:S02]  /*0a70*/  MOV R8, R4 ;  /* 0x0000000400087202 */ /* 0x000fe40000000f00 */
[----:B------:R-:W-:-:S07]  /*0a80*/  MOV R9, R5 ;  /* 0x0000000500097202 */ /* 0x000fce0000000f00 */
.L_x_5:
[----:B--2---:R-:W-:Y:S01]  /*0a90*/  IMAD.WIDE R4, R11, 0x4, R2 ;  /* 0x000000040b047825 */ /* 0x004fe200078e0202 */
[----:B0-----:R0:W2:Y:S05]  /*0aa0*/  LDG.E R6, desc[UR10][R8.64] ;  /* 0x0000000a08067981 */ /* 0x0010aa000c1e1900 */
[----:B------:R-:W2:Y:S01]  /*0ab0*/  LDG.E R4, desc[UR10][R4.64] ;  /* 0x0000000a04047981 */ /* 0x000ea2000c1e1900 */
[----:B------:R-:W-:-:S04]  /*0ac0*/  UIADD3 UR5, UPT, UPT, UR5, 0x1, URZ ;  /* 0x0000000105057890 */ /* 0x000fc8000fffe0ff */
[----:B------:R-:W-:Y:S01]  /*0ad0*/  UISETP.NE.AND UP0, UPT, UR5, URZ, UPT ;  /* 0x000000ff0500728c */ /* 0x000fe2000bf05270 */
[----:B0-----:R-:W-:Y:S02]  /*0ae0*/  IADD3 R8, P0, PT, R8, 0x4, RZ ;  /* 0x0000000408087810 */ /* 0x001fe40007f1e0ff */
[----:B------:R-:W-:Y:S02]  /*0af0*/  IADD3 R11, PT, PT, R11, 0x1, RZ ;  /* 0x000000010b0b7810 */ /* 0x000fe40007ffe0ff */
[----:B------:R-:W-:Y:S01]  /*0b00*/  IADD3.X R9, PT, PT, RZ, R9, RZ, P0, !PT ;  /* 0x00000009ff097210 */ /* 0x000fe200007fe4ff */
[----:B--2---:R-:W-:-:S03]  /*0b10*/  IMAD R15, R4, R6, R15 ;  /* 0x00000006040f7224 */ /* 0x004fc600078e020f */
[----:B------:R-:W-:Y:S05]  /*0b20*/  BRA.U UP0, `(.L_x_5) ;  /* 0xfffffffd00d87547 */ /* 0x000fea000b83ffff */
.L_x_2:
[----:B------:R-:W1:Y:S01]  /*0b30*/  LDC.64 R2, c[0x0][0x390] ;  /* 0x0000e400ff027b82 */ /* 0x000e620000000a00 */
[----:B------:R-:W-:-:S05]  /*0b40*/  IADD3 R7, PT, PT, R0, R7, RZ ;  /* 0x0000000700077210 */ /* 0x000fca0007ffe0ff */
[----:B-1----:R-:W-:-:S05]  /*0b50*/  IMAD.WIDE R2, R7, 0x4, R2 ;  /* 0x0000000407027825 */ /* 0x002fca00078e0202 */
[----:B0-----:R-:W-:Y:S01]  /*0b60*/  STG.E desc[UR10][R2.64], R15 ;  /* 0x0000000f02007986 */ /* 0x001fe2000c10190a */
[----:B------:R-:W-:Y:S05]  /*0b70*/  EXIT ;  /* 0x000000000000794d */ /* 0x000fea0003800000 */
.L_x_6:
[----:B------:R-:W-:-:S00]  /*0b80*/  BRA `(.L_x_6) ;  /* 0xfffffffc00fc7947 */ /* 0x000fc0000383ffff */
[----:B------:R-:W-:-:S00]  /*0b90*/  NOP ;  /* 0x0000000000007918 */ /* 0x000fc00000000000 */
        /* <DEDUP_REMOVED lines=14> */
.L_x_7:


//--------------------- .nv.shared.reserved.0     --------------------------
	.section	.nv.shared.reserved.0,"aw",@nobits
	.weak		__nv_reservedSMEM_offset_0_alias
	.size		__nv_reservedSMEM_offset_0_alias, 0, 64
	.other		__nv_reservedSMEM_offset_0_alias,@"STO_CUDA_RESERVED_SHARED STV_DEFAULT"
__nv_reservedSMEM_offset_0_alias:
	.zero		0
	.zero		64


//--------------------- .nv.constant0.myKernel    --------------------------
	.section	.nv.constant0.myKernel,"a",@progbits
	.sectionflags	@""
	.align	4
.nv.constant0.myKernel:
	.zero		924


//--------------------- SYMBOLS --------------------------

	.type		.nv.reservedSmem.offset0,@object
	.size		.nv.reservedSmem.offset0,0x4
